	.headerflags	@"EF_CUDA_TEXMODE_UNIFIED EF_CUDA_64BIT_ADDRESS EF_CUDA_ACCELERATORS EF_CUDA_SM90 EF_CUDA_VIRTUAL_SM(EF_CUDA_SM90)"
	.elftype	@"ET_EXEC"


//--------------------- .nv.info                  --------------------------
	.section	.nv.info,"",@"SHT_CUDA_INFO"
	.align	4


	//----- nvinfo : EIATTR_REGCOUNT
	.align		4
        /*0000*/ 	.byte	0x04, 0x2f
        /*0002*/ 	.short	(.L_3 - .L_2)
	.align		4
.L_2:
        /*0004*/ 	.word	index@(triton_poi_fused__native_batch_norm_legit_no_training_add_19)
        /*0008*/ 	.word	0x00000020


	//----- nvinfo : EIATTR_MIN_STACK_SIZE
	.align		4
.L_3:
        /*000c*/ 	.byte	0x04, 0x12
        /*000e*/ 	.short	(.L_5 - .L_4)
	.align		4
.L_4:
        /*0010*/ 	.word	index@(triton_poi_fused__native_batch_norm_legit_no_training_add_19)
        /*0014*/ 	.word	0x00000000


	//----- nvinfo : EIATTR_FRAME_SIZE
	.align		4
.L_5:
        /*0018*/ 	.byte	0x04, 0x11
        /*001a*/ 	.short	(.L_7 - .L_6)
	.align		4
.L_6:
        /*001c*/ 	.word	index@(triton_poi_fused__native_batch_norm_legit_no_training_add_19)
        /*0020*/ 	.word	0x00000000


	//----- nvinfo : EIATTR_MIN_STACK_SIZE
	.align		4
.L_7:
        /*0024*/ 	.byte	0x04, 0x12
        /*0026*/ 	.short	(.L_9 - .L_8)
	.align		4
.L_8:
        /*0028*/ 	.word	index@(triton_poi_fused__native_batch_norm_legit_no_training_add_19)
        /*002c*/ 	.word	0x00000000
.L_9:


//--------------------- .nv.info.triton_poi_fused__native_batch_norm_legit_no_training_add_19 --------------------------
	.section	.nv.info.triton_poi_fused__native_batch_norm_legit_no_training_add_19,"",@"SHT_CUDA_INFO"
	.sectionflags	@""
	.align	4


	//----- nvinfo : EIATTR_CUDA_API_VERSION
	.align		4
        /*0000*/ 	.byte	0x04, 0x37
        /*0002*/ 	.short	(.L_11 - .L_10)
.L_10:
        /*0004*/ 	.word	0x0000007c


	//----- nvinfo : EIATTR_KPARAM_INFO
	.align		4
.L_11:
        /*0008*/ 	.byte	0x04, 0x17
        /*000a*/ 	.short	(.L_13 - .L_12)
.L_12:
        /*000c*/ 	.word	0x00000000
        /*0010*/ 	.short	0x000b
        /*0012*/ 	.short	0x0058
        /*0014*/ 	.byte	0x00, 0xf0, 0x11, 0x00


	//----- nvinfo : EIATTR_KPARAM_INFO
	.align		4
.L_13:
        /*0018*/ 	.byte	0x04, 0x17
        /*001a*/ 	.short	(.L_15 - .L_14)
.L_14:
        /*001c*/ 	.word	0x00000000
        /*0020*/ 	.short	0x000a
        /*0022*/ 	.short	0x0050
        /*0024*/ 	.byte	0x00, 0xf4, 0x21, 0x00


	//----- nvinfo : EIATTR_KPARAM_INFO
	.align		4
.L_15:
        /*0028*/ 	.byte	0x04, 0x17
        /*002a*/ 	.short	(.L_17 - .L_16)
.L_16:
        /*002c*/ 	.word	0x00000000
        /*0030*/ 	.short	0x0009
        /*0032*/ 	.short	0x0048
        /*0034*/ 	.byte	0x00, 0xf4, 0x21, 0x00


	//----- nvinfo : EIATTR_KPARAM_INFO
	.align		4
.L_17:
        /*0038*/ 	.byte	0x04, 0x17
        /*003a*/ 	.short	(.L_19 - .L_18)
.L_18:
        /*003c*/ 	.word	0x00000000
        /*0040*/ 	.short	0x0008
        /*0042*/ 	.short	0x0040
        /*0044*/ 	.byte	0x00, 0xf4, 0x21, 0x00


	//----- nvinfo : EIATTR_KPARAM_INFO
	.align		4
.L_19:
        /*0048*/ 	.byte	0x04, 0x17
        /*004a*/ 	.short	(.L_21 - .L_20)
.L_20:
        /*004c*/ 	.word	0x00000000
        /*0050*/ 	.short	0x0007
        /*0052*/ 	.short	0x0038
        /*0054*/ 	.byte	0x00, 0xf4, 0x21, 0x00


	//----- nvinfo : EIATTR_KPARAM_INFO
	.align		4
.L_21:
        /*0058*/ 	.byte	0x04, 0x17
        /*005a*/ 	.short	(.L_23 - .L_22)
.L_22:
        /*005c*/ 	.word	0x00000000
        /*0060*/ 	.short	0x0006
        /*0062*/ 	.short	0x0030
        /*0064*/ 	.byte	0x00, 0xf4, 0x21, 0x00


	//----- nvinfo : EIATTR_KPARAM_INFO
	.align		4
.L_23:
        /*0068*/ 	.byte	0x04, 0x17
        /*006a*/ 	.short	(.L_25 - .L_24)
.L_24:
        /*006c*/ 	.word	0x00000000
        /*0070*/ 	.short	0x0005
        /*0072*/ 	.short	0x0028
        /*0074*/ 	.byte	0x00, 0xf4, 0x21, 0x00


	//----- nvinfo : EIATTR_KPARAM_INFO
	.align		4
.L_25:
        /*0078*/ 	.byte	0x04, 0x17
        /*007a*/ 	.short	(.L_27 - .L_26)
.L_26:
        /*007c*/ 	.word	0x00000000
        /*0080*/ 	.short	0x0004
        /*0082*/ 	.short	0x0020
        /*0084*/ 	.byte	0x00, 0xf4, 0x21, 0x00


	//----- nvinfo : EIATTR_KPARAM_INFO
	.align		4
.L_27:
        /*0088*/ 	.byte	0x04, 0x17
        /*008a*/ 	.short	(.L_29 - .L_28)
.L_28:
        /*008c*/ 	.word	0x00000000
        /*0090*/ 	.short	0x0003
        /*0092*/ 	.short	0x0018
        /*0094*/ 	.byte	0x00, 0xf4, 0x21, 0x00


	//----- nvinfo : EIATTR_KPARAM_INFO
	.align		4
.L_29:
        /*0098*/ 	.byte	0x04, 0x17
        /*009a*/ 	.short	(.L_31 - .L_30)
.L_30:
        /*009c*/ 	.word	0x00000000
        /*00a0*/ 	.short	0x0002
        /*00a2*/ 	.short	0x0010
        /*00a4*/ 	.byte	0x00, 0xf4, 0x21, 0x00


	//----- nvinfo : EIATTR_KPARAM_INFO
	.align		4
.L_31:
        /*00a8*/ 	.byte	0x04, 0x17
        /*00aa*/ 	.short	(.L_33 - .L_32)
.L_32:
        /*00ac*/ 	.word	0x00000000
        /*00b0*/ 	.short	0x0001
        /*00b2*/ 	.short	0x0008
        /*00b4*/ 	.byte	0x00, 0xf4, 0x21, 0x00


	//----- nvinfo : EIATTR_KPARAM_INFO
	.align		4
.L_33:
        /*00b8*/ 	.byte	0x04, 0x17
        /*00ba*/ 	.short	(.L_35 - .L_34)
.L_34:
        /*00bc*/ 	.word	0x00000000
        /*00c0*/ 	.short	0x0000
        /*00c2*/ 	.short	0x0000
        /*00c4*/ 	.byte	0x00, 0xf4, 0x21, 0x00


	//----- nvinfo : EIATTR_SPARSE_MMA_MASK
	.align		4
.L_35:
        /*00c8*/ 	.byte	0x03, 0x50
        /*00ca*/ 	.short	0x0000


	//----- nvinfo : EIATTR_MAXREG_COUNT
	.align		4
        /*00cc*/ 	.byte	0x03, 0x1b
        /*00ce*/ 	.short	0x00ff


	//----- nvinfo : EIATTR_EXIT_INSTR_OFFSETS
	.align		4
        /*00d0*/ 	.byte	0x04, 0x1c
        /*00d2*/ 	.short	(.L_37 - .L_36)


	//   ....[0]....
.L_36:
        /*00d4*/ 	.word	0x000006d0


	//   ....[1]....
        /*00d8*/ 	.word	0x000006f0


	//----- nvinfo : EIATTR_REQNTID
	.align		4
.L_37:
        /*00dc*/ 	.byte	0x04, 0x10
        /*00de*/ 	.short	(.L_39 - .L_38)
.L_38:
        /*00e0*/ 	.word	0x00000080
        /*00e4*/ 	.word	0x00000001
        /*00e8*/ 	.word	0x00000001


	//----- nvinfo : EIATTR_CBANK_PARAM_SIZE
	.align		4
.L_39:
        /*00ec*/ 	.byte	0x03, 0x19
        /*00ee*/ 	.short	0x005c


	//----- nvinfo : EIATTR_PARAM_CBANK
	.align		4
        /*00f0*/ 	.byte	0x04, 0x0a
        /*00f2*/ 	.short	(.L_41 - .L_40)
	.align		4
.L_40:
        /*00f4*/ 	.word	index@(.nv.constant0.triton_poi_fused__native_batch_norm_legit_no_training_add_19)
        /*00f8*/ 	.short	0x0210
        /*00fa*/ 	.short	0x005c


	//----- nvinfo : EIATTR_SW_WAR
	.align		4
.L_41:
        /*00fc*/ 	.byte	0x04, 0x36
        /*00fe*/ 	.short	(.L_43 - .L_42)
.L_42:
        /*0100*/ 	.word	0x00000008
.L_43:


//--------------------- .nv.callgraph             --------------------------
	.section	.nv.callgraph,"",@"SHT_CUDA_CALLGRAPH"
	.align	4
	.sectionentsize	8
	.align		4
        /*0000*/ 	.word	0x00000000
	.align		4
        /*0004*/ 	.word	0xffffffff
	.align		4
        /*0008*/ 	.word	0x00000000
	.align		4
        /*000c*/ 	.word	0xfffffffe
	.align		4
        /*0010*/ 	.word	0x00000000
	.align		4
        /*0014*/ 	.word	0xfffffffd
	.align		4
        /*0018*/ 	.word	0x00000000
	.align		4
        /*001c*/ 	.word	0xfffffffc


//--------------------- .nv.constant4             --------------------------
	.section	.nv.constant4,"a",@progbits
	.align	8
	.align		8
.nv.constant4:
        /*0000*/ 	.dword	_$_str
	.align		8
        /*0008*/ 	.dword	_$_str_$_2


//--------------------- .text.triton_poi_fused__native_batch_norm_legit_no_training_add_19 --------------------------
	.section	.text.triton_poi_fused__native_batch_norm_legit_no_training_add_19,"ax",@progbits
	.align	128
        .global         triton_poi_fused__native_batch_norm_legit_no_training_add_19
        .type           triton_poi_fused__native_batch_norm_legit_no_training_add_19,@function
        .size           triton_poi_fused__native_batch_norm_legit_no_training_add_19,(.L_x_1 - triton_poi_fused__native_batch_norm_legit_no_training_add_19)
        .other          triton_poi_fused__native_batch_norm_legit_no_training_add_19,@"STO_CUDA_ENTRY STV_DEFAULT"
triton_poi_fused__native_batch_norm_legit_no_training_add_19:
.text.triton_poi_fused__native_batch_norm_legit_no_training_add_19:
[----:B------:R-:W0:Y:S01]  /*0000*/  LDC R1, c[0x0][0x28] ;  /* 0x00000a00ff017b82 */ /* 0x000e220000000800 */
[----:B------:R-:W1:Y:S07]  /*0010*/  S2R R0, SR_TID.X ;  /* 0x0000000000007919 */ /* 0x000e6e0000002100 */
[----:B------:R-:W2:Y:S01]  /*0020*/  LDC.64 R8, c[0x0][0x220] ;  /* 0x00008800ff087b82 */ /* 0x000ea20000000a00 */
[----:B------:R-:W-:Y:S01]  /*0030*/  ULDC.64 UR4, c[0x0][0x208] ;  /* 0x0000820000047ab9 */ /* 0x000fe20000000a00 */
[----:B------:R-:W3:Y:S06]  /*0040*/  S2R R3, SR_CTAID.X ;  /* 0x0000000000037919 */ /* 0x000eec0000002500 */
[----:B------:R-:W4:Y:S01]  /*0050*/  LDC.64 R10, c[0x0][0x248] ;  /* 0x00009200ff0a7b82 */ /* 0x000f220000000a00 */
[----:B------:R-:W-:-:S07]  /*0060*/  CS2R R4, SRZ ;  /* 0x0000000000047805 */ /* 0x000fce000001ff00 */
[----:B------:R-:W5:Y:S08]  /*0070*/  LDC.64 R16, c[0x0][0x218] ;  /* 0x00008600ff107b82 */ /* 0x000f700000000a00 */
[----:B------:R-:W5:Y:S01]  /*0080*/  LDC.64 R18, c[0x0][0x210] ;  /* 0x00008400ff127b82 */ /* 0x000f620000000a00 */
[----:B-1----:R-:W-:-:S07]  /*0090*/  SHF.L.U32 R0, R0, 0x1, RZ ;  /* 0x0000000100007819 */ /* 0x002fce00000006ff */
[----:B------:R-:W1:Y:S01]  /*00a0*/  LDC.64 R26, c[0x0][0x238] ;  /* 0x00008e00ff1a7b82 */ /* 0x000e620000000a00 */
[----:B------:R-:W-:-:S04]  /*00b0*/  LOP3.LUT R0, R0, 0xfe, RZ, 0xc0, !PT ;  /* 0x000000fe00007812 */ /* 0x000fc800078ec0ff */
[----:B---3--:R-:W-:-:S03]  /*00c0*/  LEA R0, R3, R0, 0x8 ;  /* 0x0000000003007211 */ /* 0x008fc600078e40ff */
[----:B------:R-:W3:Y:S01]  /*00d0*/  LDC.64 R24, c[0x0][0x240] ;  /* 0x00009000ff187b82 */ /* 0x000ee20000000a00 */
[C---:B------:R-:W-:Y:S01]  /*00e0*/  ISETP.GE.AND P0, PT, R0.reuse, 0x2c00, PT ;  /* 0x00002c000000780c */ /* 0x040fe20003f06270 */
[----:B------:R-:W-:-:S06]  /*00f0*/  IMAD.HI R2, R0, 0x2e8ba2e9, RZ ;  /* 0x2e8ba2e900027827 */ /* 0x000fcc00078e02ff */
[----:B------:R-:W3:Y:S01]  /*0100*/  LDC.64 R22, c[0x0][0x228] ;  /* 0x00008a00ff167b82 */ /* 0x000ee20000000a00 */
[----:B------:R-:W-:-:S04]  /*0110*/  SHF.R.U32.HI R3, RZ, 0x1f, R2 ;  /* 0x0000001fff037819 */ /* 0x000fc80000011602 */
[----:B------:R-:W-:-:S03]  /*0120*/  LEA.HI.SX32 R3, R2, R3, 0x1d ;  /* 0x0000000302037211 */ /* 0x000fc600078feaff */
[----:B------:R-:W3:Y:S02]  /*0130*/  LDC.64 R12, c[0x0][0x258] ;  /* 0x00009600ff0c7b82 */ /* 0x000ee40000000a00 */
[----:B------:R-:W-:Y:S01]  /*0140*/  IMAD R21, R3, -0x2c, R0 ;  /* 0xffffffd403157824 */ /* 0x000fe200078e0200 */
[----:B------:R-:W-:-:S03]  /*0150*/  CS2R R2, SRZ ;  /* 0x0000000000027805 */ /* 0x000fc6000001ff00 */
[----:B--2---:R-:W-:-:S05]  /*0160*/  IMAD.WIDE R8, R21, 0x4, R8 ;  /* 0x0000000415087825 */ /* 0x004fca00078e0208 */
[----:B------:R2:W3:Y:S01]  /*0170*/  @!P0 LDG.E.EL.64 R2, desc[UR4][R8.64] ;  /* 0x0000000408028981 */ /* 0x0004e2000c2e1b00 */
[----:B----4-:R-:W-:-:S05]  /*0180*/  IMAD.WIDE R10, R21, 0x4, R10 ;  /* 0x00000004150a7825 */ /* 0x010fca00078e020a */
[----:B------:R4:W3:Y:S01]  /*0190*/  @!P0 LDG.E.EL.64 R4, desc[UR4][R10.64] ;  /* 0x000000040a048981 */ /* 0x0008e2000c2e1b00 */
[----:B------:R-:W-:Y:S02]  /*01a0*/  CS2R R14, SRZ ;  /* 0x00000000000e7805 */ /* 0x000fe4000001ff00 */
[----:B------:R-:W-:Y:S01]  /*01b0*/  CS2R R6, SRZ ;  /* 0x0000000000067805 */ /* 0x000fe2000001ff00 */
[----:B0----5:R-:W-:Y:S01]  /*01c0*/  IMAD.WIDE R18, R0, 0x4, R18 ;  /* 0x0000000400127825 */ /* 0x021fe200078e0212 */
[----:B--2---:R-:W0:Y:S03]  /*01d0*/  LDC.64 R8, c[0x0][0x230] ;  /* 0x00008c00ff087b82 */ /* 0x004e260000000a00 */
[----:B------:R-:W-:-:S05]  /*01e0*/  IMAD.WIDE R28, R21, 0x4, R16 ;  /* 0x00000004151c7825 */ /* 0x000fca00078e0210 */
[----:B----4-:R-:W2:Y:S01]  /*01f0*/  LDC.64 R10, c[0x0][0x250] ;  /* 0x00009400ff0a7b82 */ /* 0x010ea20000000a00 */
[----:B------:R-:W-:Y:S01]  /*0200*/  CS2R R16, SRZ ;  /* 0x0000000000107805 */ /* 0x000fe2000001ff00 */
[----:B-1----:R-:W-:Y:S01]  /*0210*/  IMAD.WIDE R26, R0, 0x4, R26 ;  /* 0x00000004001a7825 */ /* 0x002fe200078e021a */
[----:B------:R3:W4:Y:S04]  /*0220*/  @!P0 LDG.E.EL.64 R14, desc[UR4][R28.64] ;  /* 0x000000041c0e8981 */ /* 0x000728000c2e1b00 */
[----:B------:R1:W4:Y:S04]  /*0230*/  @!P0 LDG.E.64 R6, desc[UR4][R18.64] ;  /* 0x0000000412068981 */ /* 0x000328000c1e1b00 */
[----:B------:R5:W4:Y:S01]  /*0240*/  @!P0 LDG.E.64 R16, desc[UR4][R26.64] ;  /* 0x000000041a108981 */ /* 0x000b22000c1e1b00 */
[----:B---3--:R-:W-:Y:S01]  /*0250*/  IMAD.WIDE R28, R21, 0x4, R24 ;  /* 0x00000004151c7825 */ /* 0x008fe200078e0218 */
[----:B------:R-:W-:-:S02]  /*0260*/  CS2R R24, SRZ ;  /* 0x0000000000187805 */ /* 0x000fc4000001ff00 */
[----:B-1----:R-:W-:Y:S01]  /*0270*/  CS2R R18, SRZ ;  /* 0x0000000000127805 */ /* 0x002fe2000001ff00 */
[----:B-----5:R-:W-:-:S05]  /*0280*/  IMAD.WIDE R26, R21, 0x4, R22 ;  /* 0x00000004151a7825 */ /* 0x020fca00078e0216 */
[----:B------:R-:W3:Y:S01]  /*0290*/  @!P0 LDG.E.EL.64 R18, desc[UR4][R28.64] ;  /* 0x000000041c128981 */ /* 0x000ee2000c2e1b00 */
[----:B--2---:R-:W-:-:S03]  /*02a0*/  IMAD.WIDE R10, R21, 0x4, R10 ;  /* 0x00000004150a7825 */ /* 0x004fc600078e020a */
[----:B------:R0:W2:Y:S01]  /*02b0*/  @!P0 LDG.E.EL.64 R24, desc[UR4][R26.64] ;  /* 0x000000041a188981 */ /* 0x0000a2000c2e1b00 */
[----:B------:R-:W-:Y:S01]  /*02c0*/  CS2R R22, SRZ ;  /* 0x0000000000167805 */ /* 0x000fe2000001ff00 */
[----:B0-----:R-:W-:Y:S01]  /*02d0*/  IMAD.WIDE R26, R21, 0x4, R8 ;  /* 0x00000004151a7825 */ /* 0x001fe200078e0208 */
[----:B------:R-:W-:-:S03]  /*02e0*/  CS2R R8, SRZ ;  /* 0x0000000000087805 */ /* 0x000fc6000001ff00 */
[----:B------:R-:W-:Y:S01]  /*02f0*/  IMAD.WIDE R20, R21, 0x4, R12 ;  /* 0x0000000415147825 */ /* 0x000fe200078e020c */
[----:B------:R-:W-:Y:S01]  /*0300*/  CS2R R12, SRZ ;  /* 0x00000000000c7805 */ /* 0x000fe2000001ff00 */
[----:B------:R0:W2:Y:S04]  /*0310*/  @!P0 LDG.E.EL.64 R22, desc[UR4][R26.64] ;  /* 0x000000041a168981 */ /* 0x0000a8000c2e1b00 */
[----:B------:R1:W5:Y:S04]  /*0320*/  @!P0 LDG.E.EL.64 R8, desc[UR4][R20.64] ;  /* 0x0000000414088981 */ /* 0x000368000c2e1b00 */
[----:B------:R0:W5:Y:S01]  /*0330*/  @!P0 LDG.E.EL.64 R12, desc[UR4][R10.64] ;  /* 0x000000040a0c8981 */ /* 0x000162000c2e1b00 */
[----:B------:R-:W-:-:S06]  /*0340*/  FADD R28, R2, 0.0010000000474974513054 ;  /* 0x3a83126f021c7421 */ /* 0x000fcc0000000000 */
[----:B------:R-:W0:Y:S01]  /*0350*/  MUFU.SQRT R28, R28 ;  /* 0x0000001c001c7308 */ /* 0x000e220000002000 */
[----:B------:R-:W-:Y:S01]  /*0360*/  FADD R3, R3, 0.0010000000474974513054 ;  /* 0x3a83126f03037421 */ /* 0x000fe20000000000 */
[----:B------:R-:W-:Y:S01]  /*0370*/  FADD R4, R4, 0.0010000000474974513054 ;  /* 0x3a83126f04047421 */ /* 0x000fe20000000000 */
[----:B------:R-:W-:Y:S01]  /*0380*/  FADD R5, R5, 0.0010000000474974513054 ;  /* 0x3a83126f05057421 */ /* 0x000fe20000000000 */
[----:B------:R-:W-:-:S04]  /*0390*/  HFMA2.MMA R2, -RZ, RZ, 1.625, 0 ;  /* 0x3e800000ff027435 */ /* 0x000fc800000001ff */
[----:B------:R-:W1:Y:S01]  /*03a0*/  MUFU.SQRT R3, R3 ;  /* 0x0000000300037308 */ /* 0x000e620000002000 */
[----:B0-----:R-:W-:-:S07]  /*03b0*/  FSETP.GT.AND P5, PT, R28, 8.50705917302346158658e+37, PT ;  /* 0x7e8000001c00780b */ /* 0x001fce0003fa4000 */
[----:B------:R-:W0:Y:S01]  /*03c0*/  MUFU.SQRT R26, R4 ;  /* 0x00000004001a7308 */ /* 0x000e220000002000 */
[----:B------:R-:W-:-:S07]  /*03d0*/  FSETP.GEU.AND P1, PT, R28, 1.175494350822287508e-38, PT ;  /* 0x008000001c00780b */ /* 0x000fce0003f2e000 */
[----:B------:R-:W3:Y:S01]  /*03e0*/  MUFU.SQRT R27, R5 ;  /* 0x00000005001b7308 */ /* 0x000ee20000002000 */
[----:B-1----:R-:W-:Y:S02]  /*03f0*/  FSEL R20, R2, 1, P5 ;  /* 0x3f80000002147808 */ /* 0x002fe40002800000 */
[----:B------:R-:W-:Y:S01]  /*0400*/  FSETP.GT.AND P2, PT, R3, 8.50705917302346158658e+37, PT ;  /* 0x7e8000000300780b */ /* 0x000fe20003f44000 */
[----:B------:R-:W-:Y:S01]  /*0410*/  @P5 FMUL R28, R28, 0.25 ;  /* 0x3e8000001c1c5820 */ /* 0x000fe20000400000 */
[----:B0-----:R-:W-:-:S03]  /*0420*/  FSETP.GT.AND P4, PT, R26, 8.50705917302346158658e+37, PT ;  /* 0x7e8000001a00780b */ /* 0x001fc60003f84000 */
[----:B------:R-:W-:Y:S01]  /*0430*/  @!P1 FMUL R28, R28, 16777216 ;  /* 0x4b8000001c1c9820 */ /* 0x000fe20000400000 */
[----:B------:R-:W-:Y:S01]  /*0440*/  @!P1 FMUL R20, R20, 16777216 ;  /* 0x4b80000014149820 */ /* 0x000fe20000400000 */
[----:B------:R-:W-:Y:S02]  /*0450*/  FSETP.GEU.AND P3, PT, R3, 1.175494350822287508e-38, PT ;  /* 0x008000000300780b */ /* 0x000fe40003f6e000 */
[C---:B---3--:R-:W-:Y:S02]  /*0460*/  FSETP.GT.AND P6, PT, R27.reuse, 8.50705917302346158658e+37, PT ;  /* 0x7e8000001b00780b */ /* 0x048fe40003fc4000 */
[C---:B------:R-:W-:Y:S02]  /*0470*/  FSETP.GEU.AND P5, PT, R26.reuse, 1.175494350822287508e-38, PT ;  /* 0x008000001a00780b */ /* 0x040fe40003fae000 */
[----:B------:R-:W-:Y:S01]  /*0480*/  FSETP.GEU.AND P1, PT, R27, 1.175494350822287508e-38, PT ;  /* 0x008000001b00780b */ /* 0x000fe20003f2e000 */
[----:B------:R-:W0:Y:S01]  /*0490*/  MUFU.RCP R11, R28 ;  /* 0x0000001c000b7308 */ /* 0x000e220000001000 */
[----:B------:R-:W-:Y:S01]  /*04a0*/  @P2 FMUL R3, R3, 0.25 ;  /* 0x3e80000003032820 */ /* 0x000fe20000400000 */
[----:B------:R-:W-:-:S06]  /*04b0*/  @P4 FMUL R26, R26, 0.25 ;  /* 0x3e8000001a1a4820 */ /* 0x000fcc0000400000 */
[----:B------:R-:W-:Y:S01]  /*04c0*/  @P6 FMUL R27, R27, 0.25 ;  /* 0x3e8000001b1b6820 */ /* 0x000fe20000400000 */
[----:B------:R-:W-:Y:S01]  /*04d0*/  @!P3 FMUL R3, R3, 16777216 ;  /* 0x4b8000000303b820 */ /* 0x000fe20000400000 */
[----:B------:R-:W-:Y:S02]  /*04e0*/  @!P5 FMUL R26, R26, 16777216 ;  /* 0x4b8000001a1ad820 */ /* 0x000fe40000400000 */
[----:B------:R-:W-:Y:S01]  /*04f0*/  @!P1 FMUL R27, R27, 16777216 ;  /* 0x4b8000001b1b9820 */ /* 0x000fe20000400000 */
[----:B------:R1:W3:Y:S01]  /*0500*/  MUFU.RCP R10, R3 ;  /* 0x00000003000a7308 */ /* 0x0002e20000001000 */
[C---:B------:R-:W-:Y:S01]  /*0510*/  FSEL R21, R2.reuse, 1, P2 ;  /* 0x3f80000002157808 */ /* 0x040fe20001000000 */
[----:B0-----:R-:W-:Y:S01]  /*0520*/  FMUL R11, R11, R20 ;  /* 0x000000140b0b7220 */ /* 0x001fe20000400000 */
[C---:B------:R-:W-:Y:S02]  /*0530*/  FSEL R20, R2.reuse, 1, P4 ;  /* 0x3f80000002147808 */ /* 0x040fe40002000000 */
[----:B------:R-:W-:-:S03]  /*0540*/  FSEL R29, R2, 1, P6 ;  /* 0x3f800000021d7808 */ /* 0x000fc60003000000 */
[----:B------:R-:W0:Y:S01]  /*0550*/  MUFU.RCP R5, R26 ;  /* 0x0000001a00057308 */ /* 0x000e220000001000 */
[----:B-1----:R-:W1:Y:S07]  /*0560*/  LDC.64 R2, c[0x0][0x260] ;  /* 0x00009800ff027b82 */ /* 0x002e6e0000000a00 */
[----:B------:R-:W2:Y:S01]  /*0570*/  MUFU.RCP R4, R27 ;  /* 0x0000001b00047308 */ /* 0x000ea20000001000 */
[----:B------:R-:W-:Y:S01]  /*0580*/  @!P3 FMUL R21, R21, 16777216 ;  /* 0x4b8000001515b820 */ /* 0x000fe20000400000 */
[----:B------:R-:W-:Y:S01]  /*0590*/  @!P5 FMUL R20, R20, 16777216 ;  /* 0x4b8000001414d820 */ /* 0x000fe20000400000 */
[----:B------:R-:W-:Y:S01]  /*05a0*/  @!P1 FMUL R29, R29, 16777216 ;  /* 0x4b8000001d1d9820 */ /* 0x000fe20000400000 */
[----:B----4-:R-:W-:Y:S01]  /*05b0*/  FADD R6, -R14, R6 ;  /* 0x000000060e067221 */ /* 0x010fe20000000100 */
[----:B---3--:R-:W-:Y:S01]  /*05c0*/  FMUL R10, R10, R21 ;  /* 0x000000150a0a7220 */ /* 0x008fe20000400000 */
[----:B------:R-:W-:Y:S01]  /*05d0*/  FADD R7, -R15, R7 ;  /* 0x000000070f077221 */ /* 0x000fe20000000100 */
[----:B0-----:R-:W-:Y:S01]  /*05e0*/  FMUL R5, R5, R20 ;  /* 0x0000001405057220 */ /* 0x001fe20000400000 */
[----:B------:R-:W-:Y:S01]  /*05f0*/  FADD R16, -R18, R16 ;  /* 0x0000001012107221 */ /* 0x000fe20000000100 */
[----:B------:R-:W-:Y:S01]  /*0600*/  FADD R17, -R19, R17 ;  /* 0x0000001113117221 */ /* 0x000fe20000000100 */
[----:B------:R-:W-:Y:S01]  /*0610*/  FMUL R11, R11, R6 ;  /* 0x000000060b0b7220 */ /* 0x000fe20000400000 */
[----:B------:R-:W-:Y:S01]  /*0620*/  FMUL R10, R10, R7 ;  /* 0x000000070a0a7220 */ /* 0x000fe20000400000 */
[----:B--2---:R-:W-:Y:S01]  /*0630*/  FMUL R4, R4, R29 ;  /* 0x0000001d04047220 */ /* 0x004fe20000400000 */
[----:B------:R-:W-:-:S03]  /*0640*/  FMUL R5, R5, R16 ;  /* 0x0000001005057220 */ /* 0x000fc60000400000 */
[----:B------:R-:W-:Y:S01]  /*0650*/  FMUL R4, R4, R17 ;  /* 0x0000001104047220 */ /* 0x000fe20000400000 */
[----:B------:R-:W-:Y:S01]  /*0660*/  FFMA R11, R11, R24, R22 ;  /* 0x000000180b0b7223 */ /* 0x000fe20000000016 */
[----:B------:R-:W-:Y:S01]  /*0670*/  FFMA R10, R10, R25, R23 ;  /* 0x000000190a0a7223 */ /* 0x000fe20000000017 */
[----:B-----5:R-:W-:Y:S01]  /*0680*/  FFMA R8, R5, R12, R8 ;  /* 0x0000000c05087223 */ /* 0x020fe20000000008 */
[----:B------:R-:W-:Y:S01]  /*0690*/  FFMA R9, R4, R13, R9 ;  /* 0x0000000d04097223 */ /* 0x000fe20000000009 */
[----:B-1----:R-:W-:-:S04]  /*06a0*/  IMAD.WIDE R2, R0, 0x4, R2 ;  /* 0x0000000400027825 */ /* 0x002fc800078e0202 */
[----:B------:R-:W-:Y:S01]  /*06b0*/  FADD R8, R11, R8 ;  /* 0x000000080b087221 */ /* 0x000fe20000000000 */
[----:B------:R-:W-:Y:S01]  /*06c0*/  FADD R9, R10, R9 ;  /* 0x000000090a097221 */ /* 0x000fe20000000000 */
[----:B------:R-:W-:Y:S06]  /*06d0*/  @P0 EXIT ;  /* 0x000000000000094d */ /* 0x000fec0003800000 */
[----:B------:R-:W-:Y:S01]  /*06e0*/  STG.E.64 desc[UR4][R2.64], R8 ;  /* 0x0000000802007986 */ /* 0x000fe2000c101b04 */
[----:B------:R-:W-:Y:S05]  /*06f0*/  EXIT ;  /* 0x000000000000794d */ /* 0x000fea0003800000 */
.L_x_0:
[----:B------:R-:W-:-:S00]  /*0700*/  BRA `(.L_x_0) ;  /* 0xfffffffc00fc7947 */ /* 0x000fc0000383ffff */
[----:B------:R-:W-:-:S00]  /*0710*/  NOP ;  /* 0x0000000000007918 */ /* 0x000fc00000000000 */
        /* <DEDUP_REMOVED lines=14> */
.L_x_1:


//--------------------- .nv.global.init           --------------------------
	.section	.nv.global.init,"aw",@progbits
.nv.global.init:
	.type		_$_str,@object
	.size		_$_str,(_$_str_$_2 - _$_str)
_$_str:
        /*0000*/ 	.byte	0x5f, 0x5f, 0x43, 0x55, 0x44, 0x41, 0x5f, 0x46, 0x54, 0x5a, 0x00
	.type		_$_str_$_2,@object
	.size		_$_str_$_2,(.L_1 - _$_str_$_2)
_$_str_$_2:
        /*000b*/ 	.byte	0x5f, 0x5f, 0x43, 0x55, 0x44, 0x41, 0x5f, 0x50, 0x52, 0x45, 0x43, 0x5f, 0x53, 0x51, 0x52, 0x54
        /*001b*/ 	.byte	0x00
.L_1:


//--------------------- .nv.constant0.triton_poi_fused__native_batch_norm_legit_no_training_add_19 --------------------------
	.section	.nv.constant0.triton_poi_fused__native_batch_norm_legit_no_training_add_19,"a",@progbits
	.sectionflags	@""
	.align	4
.nv.constant0.triton_poi_fused__native_batch_norm_legit_no_training_add_19:
	.zero		620
